	.headerflags	@"EF_CUDA_TEXMODE_UNIFIED EF_CUDA_64BIT_ADDRESS EF_CUDA_ACCELERATORS EF_CUDA_SM90 EF_CUDA_VIRTUAL_SM(EF_CUDA_SM90)"
	.elftype	@"ET_EXEC"


//--------------------- .nv.info                  --------------------------
	.section	.nv.info,"",@"SHT_CUDA_INFO"
	.align	4


	//----- nvinfo : EIATTR_REGCOUNT
	.align		4
        /*0000*/ 	.byte	0x04, 0x2f
        /*0002*/ 	.short	(.L_1 - .L_0)
	.align		4
.L_0:
        /*0004*/ 	.word	index@(triton_poi_fused_max_pool2d_with_indices_104)
        /*0008*/ 	.word	0x00000020


	//----- nvinfo : EIATTR_MIN_STACK_SIZE
	.align		4
.L_1:
        /*000c*/ 	.byte	0x04, 0x12
        /*000e*/ 	.short	(.L_3 - .L_2)
	.align		4
.L_2:
        /*0010*/ 	.word	index@(triton_poi_fused_max_pool2d_with_indices_104)
        /*0014*/ 	.word	0x00000000


	//----- nvinfo : EIATTR_FRAME_SIZE
	.align		4
.L_3:
        /*0018*/ 	.byte	0x04, 0x11
        /*001a*/ 	.short	(.L_5 - .L_4)
	.align		4
.L_4:
        /*001c*/ 	.word	index@(triton_poi_fused_max_pool2d_with_indices_104)
        /*0020*/ 	.word	0x00000000


	//----- nvinfo : EIATTR_MIN_STACK_SIZE
	.align		4
.L_5:
        /*0024*/ 	.byte	0x04, 0x12
        /*0026*/ 	.short	(.L_7 - .L_6)
	.align		4
.L_6:
        /*0028*/ 	.word	index@(triton_poi_fused_max_pool2d_with_indices_104)
        /*002c*/ 	.word	0x00000000
.L_7:


//--------------------- .nv.info.triton_poi_fused_max_pool2d_with_indices_104 --------------------------
	.section	.nv.info.triton_poi_fused_max_pool2d_with_indices_104,"",@"SHT_CUDA_INFO"
	.sectionflags	@""
	.align	4


	//----- nvinfo : EIATTR_CUDA_API_VERSION
	.align		4
        /*0000*/ 	.byte	0x04, 0x37
        /*0002*/ 	.short	(.L_9 - .L_8)
.L_8:
        /*0004*/ 	.word	0x0000007c


	//----- nvinfo : EIATTR_KPARAM_INFO
	.align		4
.L_9:
        /*0008*/ 	.byte	0x04, 0x17
        /*000a*/ 	.short	(.L_11 - .L_10)
.L_10:
        /*000c*/ 	.word	0x00000000
        /*0010*/ 	.short	0x0003
        /*0012*/ 	.short	0x0018
        /*0014*/ 	.byte	0x00, 0xf0, 0x11, 0x00


	//----- nvinfo : EIATTR_KPARAM_INFO
	.align		4
.L_11:
        /*0018*/ 	.byte	0x04, 0x17
        /*001a*/ 	.short	(.L_13 - .L_12)
.L_12:
        /*001c*/ 	.word	0x00000000
        /*0020*/ 	.short	0x0002
        /*0022*/ 	.short	0x0010
        /*0024*/ 	.byte	0x00, 0xf4, 0x21, 0x00


	//----- nvinfo : EIATTR_KPARAM_INFO
	.align		4
.L_13:
        /*0028*/ 	.byte	0x04, 0x17
        /*002a*/ 	.short	(.L_15 - .L_14)
.L_14:
        /*002c*/ 	.word	0x00000000
        /*0030*/ 	.short	0x0001
        /*0032*/ 	.short	0x0008
        /*0034*/ 	.byte	0x00, 0xf4, 0x21, 0x00


	//----- nvinfo : EIATTR_KPARAM_INFO
	.align		4
.L_15:
        /*0038*/ 	.byte	0x04, 0x17
        /*003a*/ 	.short	(.L_17 - .L_16)
.L_16:
        /*003c*/ 	.word	0x00000000
        /*0040*/ 	.short	0x0000
        /*0042*/ 	.short	0x0000
        /*0044*/ 	.byte	0x00, 0xf4, 0x21, 0x00


	//----- nvinfo : EIATTR_SPARSE_MMA_MASK
	.align		4
.L_17:
        /*0048*/ 	.byte	0x03, 0x50
        /*004a*/ 	.short	0x0000


	//----- nvinfo : EIATTR_MAXREG_COUNT
	.align		4
        /*004c*/ 	.byte	0x03, 0x1b
        /*004e*/ 	.short	0x00ff


	//----- nvinfo : EIATTR_EXIT_INSTR_OFFSETS
	.align		4
        /*0050*/ 	.byte	0x04, 0x1c
        /*0052*/ 	.short	(.L_19 - .L_18)


	//   ....[0]....
.L_18:
        /*0054*/ 	.word	0x00000800


	//----- nvinfo : EIATTR_REQNTID
	.align		4
.L_19:
        /*0058*/ 	.byte	0x04, 0x10
        /*005a*/ 	.short	(.L_21 - .L_20)
.L_20:
        /*005c*/ 	.word	0x00000080
        /*0060*/ 	.word	0x00000001
        /*0064*/ 	.word	0x00000001


	//----- nvinfo : EIATTR_CBANK_PARAM_SIZE
	.align		4
.L_21:
        /*0068*/ 	.byte	0x03, 0x19
        /*006a*/ 	.short	0x001c


	//----- nvinfo : EIATTR_PARAM_CBANK
	.align		4
        /*006c*/ 	.byte	0x04, 0x0a
        /*006e*/ 	.short	(.L_23 - .L_22)
	.align		4
.L_22:
        /*0070*/ 	.word	index@(.nv.constant0.triton_poi_fused_max_pool2d_with_indices_104)
        /*0074*/ 	.short	0x0210
        /*0076*/ 	.short	0x001c


	//----- nvinfo : EIATTR_SW_WAR
	.align		4
.L_23:
        /*0078*/ 	.byte	0x04, 0x36
        /*007a*/ 	.short	(.L_25 - .L_24)
.L_24:
        /*007c*/ 	.word	0x00000008
.L_25:


//--------------------- .nv.callgraph             --------------------------
	.section	.nv.callgraph,"",@"SHT_CUDA_CALLGRAPH"
	.align	4
	.sectionentsize	8
	.align		4
        /*0000*/ 	.word	0x00000000
	.align		4
        /*0004*/ 	.word	0xffffffff
	.align		4
        /*0008*/ 	.word	0x00000000
	.align		4
        /*000c*/ 	.word	0xfffffffe
	.align		4
        /*0010*/ 	.word	0x00000000
	.align		4
        /*0014*/ 	.word	0xfffffffd
	.align		4
        /*0018*/ 	.word	0x00000000
	.align		4
        /*001c*/ 	.word	0xfffffffc


//--------------------- .text.triton_poi_fused_max_pool2d_with_indices_104 --------------------------
	.section	.text.triton_poi_fused_max_pool2d_with_indices_104,"ax",@progbits
	.align	128
        .global         triton_poi_fused_max_pool2d_with_indices_104
        .type           triton_poi_fused_max_pool2d_with_indices_104,@function
        .size           triton_poi_fused_max_pool2d_with_indices_104,(.L_x_1 - triton_poi_fused_max_pool2d_with_indices_104)
        .other          triton_poi_fused_max_pool2d_with_indices_104,@"STO_CUDA_ENTRY STV_DEFAULT"
triton_poi_fused_max_pool2d_with_indices_104:
.text.triton_poi_fused_max_pool2d_with_indices_104:
[----:B------:R-:W-:Y:S01]  /*0000*/  LDC R1, c[0x0][0x28] ;  /* 0x00000a00ff017b82 */ /* 0x000fe20000000800 */
[----:B------:R-:W1:Y:S07]  /*0010*/  S2R R0, SR_TID.X ;  /* 0x0000000000007919 */ /* 0x000e6e0000002100 */
[----:B------:R-:W2:Y:S01]  /*0020*/  LDC.64 R10, c[0x0][0x210] ;  /* 0x00008400ff0a7b82 */ /* 0x000ea20000000a00 */
[----:B------:R-:W-:Y:S01]  /*0030*/  ULDC.64 UR4, c[0x0][0x208] ;  /* 0x0000820000047ab9 */ /* 0x000fe20000000a00 */
[----:B------:R-:W-:Y:S01]  /*0040*/  ULDC.64 UR6, c[0x0][0x220] ;  /* 0x0000880000067ab9 */ /* 0x000fe20000000a00 */
[----:B------:R-:W3:Y:S01]  /*0050*/  S2R R3, SR_CTAID.X ;  /* 0x0000000000037919 */ /* 0x000ee20000002500 */
[----:B-1----:R-:W-:Y:S01]  /*0060*/  IMAD.SHL.U32 R0, R0, 0x4, RZ ;  /* 0x0000000400007824 */ /* 0x002fe200078e00ff */
[----:B---3--:R-:W-:-:S04]  /*0070*/  SHF.R.S32.HI R5, RZ, 0x16, R3 ;  /* 0x00000016ff057819 */ /* 0x008fc80000011403 */
[----:B------:R-:W-:Y:S02]  /*0080*/  LOP3.LUT R0, R0, 0x1fc, RZ, 0xc0, !PT ;  /* 0x000001fc00007812 */ /* 0x000fe400078ec0ff */
[----:B------:R-:W-:-:S03]  /*0090*/  SGXT R5, R5, 0x1 ;  /* 0x000000010505781a */ /* 0x000fc60000000200 */
[----:B------:R-:W-:-:S04]  /*00a0*/  IMAD R0, R3, 0x200, R0 ;  /* 0x0000020003007824 */ /* 0x000fc800078e0200 */
[C---:B------:R-:W-:Y:S01]  /*00b0*/  VIADD R12, R0.reuse, 0x2 ;  /* 0x00000002000c7836 */ /* 0x040fe20000000000 */
[----:B------:R-:W-:Y:S01]  /*00c0*/  SHF.R.S32.HI R3, RZ, 0x1f, R0 ;  /* 0x0000001fff037819 */ /* 0x000fe20000011400 */
[C---:B------:R-:W-:Y:S02]  /*00d0*/  VIADD R8, R0.reuse, 0x3 ;  /* 0x0000000300087836 */ /* 0x040fe40000000000 */
[----:B------:R-:W-:Y:S01]  /*00e0*/  VIADD R9, R0, 0x1 ;  /* 0x0000000100097836 */ /* 0x000fe20000000000 */
[----:B------:R-:W-:Y:S02]  /*00f0*/  LEA.HI R4, R3, R0, RZ, 0x5 ;  /* 0x0000000003047211 */ /* 0x000fe400078f28ff */
[C---:B------:R-:W-:Y:S02]  /*0100*/  LEA.HI R2, R5.reuse, R12, RZ, 0x5 ;  /* 0x0000000c05027211 */ /* 0x040fe400078f28ff */
[----:B------:R-:W-:Y:S01]  /*0110*/  LEA.HI R6, R5, R8, RZ, 0x5 ;  /* 0x0000000805067211 */ /* 0x000fe200078f28ff */
[----:B------:R-:W-:Y:S01]  /*0120*/  IMAD.SHL.U32 R13, R4, 0x4, RZ ;  /* 0x00000004040d7824 */ /* 0x000fe200078e00ff */
[----:B------:R-:W-:-:S02]  /*0130*/  LOP3.LUT R3, R2, 0x7fffffe0, RZ, 0xc0, !PT ;  /* 0x7fffffe002037812 */ /* 0x000fc400078ec0ff */
[----:B------:R-:W-:Y:S02]  /*0140*/  LEA.HI R5, R5, R9, RZ, 0x5 ;  /* 0x0000000905057211 */ /* 0x000fe400078f28ff */
[----:B------:R-:W-:Y:S01]  /*0150*/  LOP3.LUT R13, R13, 0xffffff80, RZ, 0xc0, !PT ;  /* 0xffffff800d0d7812 */ /* 0x000fe200078ec0ff */
[----:B------:R-:W-:-:S04]  /*0160*/  IMAD.IADD R12, R12, 0x1, -R3 ;  /* 0x000000010c0c7824 */ /* 0x000fc800078e0a03 */
[----:B------:R-:W-:-:S04]  /*0170*/  IMAD R3, R12, 0x2, R13 ;  /* 0x000000020c037824 */ /* 0x000fc800078e020d */
[----:B--2---:R-:W-:Y:S01]  /*0180*/  IMAD.WIDE R2, R3, 0x4, R10 ;  /* 0x0000000403027825 */ /* 0x004fe200078e020a */
[----:B------:R-:W-:-:S04]  /*0190*/  LOP3.LUT R7, R6, 0x7fffffe0, RZ, 0xc0, !PT ;  /* 0x7fffffe006077812 */ /* 0x000fc800078ec0ff */
[----:B------:R-:W2:Y:S01]  /*01a0*/  LDG.E.EL R15, desc[UR4][R2.64] ;  /* 0x00000004020f7981 */ /* 0x000ea2000c2e1900 */
[----:B------:R-:W-:-:S03]  /*01b0*/  LOP3.LUT R27, R13, 0x40, RZ, 0xfc, !PT ;  /* 0x000000400d1b7812 */ /* 0x000fc600078efcff */
[----:B------:R1:W2:Y:S01]  /*01c0*/  LDG.E.EL R22, desc[UR4][R2.64+0x4] ;  /* 0x0000040402167981 */ /* 0x0002a2000c2e1900 */
[----:B------:R-:W-:Y:S01]  /*01d0*/  LOP3.LUT R6, R5, 0x7fffffe0, RZ, 0xc0, !PT ;  /* 0x7fffffe005067812 */ /* 0x000fe200078ec0ff */
[----:B------:R-:W-:Y:S01]  /*01e0*/  IMAD.IADD R8, R8, 0x1, -R7 ;  /* 0x0000000108087824 */ /* 0x000fe200078e0a07 */
[----:B------:R-:W-:Y:S01]  /*01f0*/  LOP3.LUT R5, R4, 0x7fffffe0, RZ, 0xc0, !PT ;  /* 0x7fffffe004057812 */ /* 0x000fe200078ec0ff */
[----:B------:R-:W-:Y:S02]  /*0200*/  IMAD R25, R12, 0x2, R27 ;  /* 0x000000020c197824 */ /* 0x000fe400078e021b */
[----:B------:R-:W-:Y:S02]  /*0210*/  IMAD R29, R8, 0x2, R13 ;  /* 0x00000002081d7824 */ /* 0x000fe400078e020d */
[----:B------:R-:W-:Y:S02]  /*0220*/  IMAD.IADD R9, R9, 0x1, -R6 ;  /* 0x0000000109097824 */ /* 0x000fe400078e0a06 */
[----:B------:R-:W-:-:S04]  /*0230*/  IMAD.WIDE R24, R25, 0x4, R10 ;  /* 0x0000000419187825 */ /* 0x000fc800078e020a */
[----:B------:R-:W-:Y:S01]  /*0240*/  IMAD.WIDE R28, R29, 0x4, R10 ;  /* 0x000000041d1c7825 */ /* 0x000fe200078e020a */
[----:B------:R3:W4:Y:S03]  /*0250*/  LDG.E.EL R17, desc[UR4][R24.64] ;  /* 0x0000000418117981 */ /* 0x000726000c2e1900 */
[----:B------:R-:W-:Y:S01]  /*0260*/  IMAD R7, R9, 0x2, R13 ;  /* 0x0000000209077824 */ /* 0x000fe200078e020d */
[----:B------:R-:W5:Y:S01]  /*0270*/  LDG.E.EL R23, desc[UR4][R28.64] ;  /* 0x000000041c177981 */ /* 0x000f62000c2e1900 */
[----:B------:R-:W-:Y:S02]  /*0280*/  IMAD.IADD R26, R0, 0x1, -R5 ;  /* 0x00000001001a7824 */ /* 0x000fe400078e0a05 */
[----:B------:R-:W-:Y:S01]  /*0290*/  IMAD.WIDE R4, R7, 0x4, R10 ;  /* 0x0000000407047825 */ /* 0x000fe200078e020a */
[----:B------:R-:W5:Y:S03]  /*02a0*/  LDG.E.EL R16, desc[UR4][R28.64+0x4] ;  /* 0x000004041c107981 */ /* 0x000f66000c2e1900 */
[----:B------:R-:W-:Y:S01]  /*02b0*/  IMAD R7, R26, 0x2, R13 ;  /* 0x000000021a077824 */ /* 0x000fe200078e020d */
[----:B------:R-:W5:Y:S03]  /*02c0*/  LDG.E.EL R21, desc[UR4][R4.64] ;  /* 0x0000000404157981 */ /* 0x000f66000c2e1900 */
[----:B------:R-:W-:Y:S01]  /*02d0*/  IMAD.WIDE R6, R7, 0x4, R10 ;  /* 0x0000000407067825 */ /* 0x000fe200078e020a */
[----:B------:R3:W5:Y:S03]  /*02e0*/  LDG.E.EL R20, desc[UR4][R4.64+0x4] ;  /* 0x0000040404147981 */ /* 0x000766000c2e1900 */
[--C-:B-1----:R-:W-:Y:S01]  /*02f0*/  IMAD R3, R8, 0x2, R27.reuse ;  /* 0x0000000208037824 */ /* 0x102fe200078e021b */
[----:B------:R-:W5:Y:S01]  /*0300*/  LDG.E.EL R19, desc[UR4][R6.64] ;  /* 0x0000000406137981 */ /* 0x000f62000c2e1900 */
[----:B---3--:R-:W-:-:S03]  /*0310*/  IMAD R25, R9, 0x2, R27 ;  /* 0x0000000209197824 */ /* 0x008fc600078e021b */
[----:B------:R1:W3:Y:S01]  /*0320*/  LDG.E.EL R14, desc[UR4][R6.64+0x4] ;  /* 0x00000404060e7981 */ /* 0x0002e2000c2e1900 */
[----:B------:R-:W-:-:S04]  /*0330*/  IMAD.WIDE R2, R3, 0x4, R10 ;  /* 0x0000000403027825 */ /* 0x000fc800078e020a */
[----:B------:R-:W-:Y:S01]  /*0340*/  IMAD.WIDE R24, R25, 0x4, R10 ;  /* 0x0000000419187825 */ /* 0x000fe200078e020a */
[----:B------:R1:W3:Y:S03]  /*0350*/  LDG.E.EL R18, desc[UR4][R2.64] ;  /* 0x0000000402127981 */ /* 0x0002e6000c2e1900 */
[----:B------:R-:W-:Y:S02]  /*0360*/  IMAD R27, R26, 0x2, R27 ;  /* 0x000000021a1b7824 */ /* 0x000fe400078e021b */
[----:B------:R-:W3:Y:S02]  /*0370*/  LDG.E.EL R24, desc[UR4][R24.64] ;  /* 0x0000000418187981 */ /* 0x000ee4000c2e1900 */
[----:B0-----:R-:W-:Y:S01]  /*0380*/  IMAD.WIDE R4, R27, 0x4, R10 ;  /* 0x000000041b047825 */ /* 0x001fe200078e020a */
[----:B------:R-:W-:-:S04]  /*0390*/  LOP3.LUT R13, R13, 0x41, RZ, 0xfc, !PT ;  /* 0x000000410d0d7812 */ /* 0x000fc800078efcff */
[----:B------:R-:W3:Y:S01]  /*03a0*/  LDG.E.EL R27, desc[UR4][R4.64] ;  /* 0x00000004041b7981 */ /* 0x000ee2000c2e1900 */
[--C-:B------:R-:W-:Y:S02]  /*03b0*/  IMAD R29, R12, 0x2, R13.reuse ;  /* 0x000000020c1d7824 */ /* 0x100fe400078e020d */
[--C-:B------:R-:W-:Y:S02]  /*03c0*/  IMAD R8, R8, 0x2, R13.reuse ;  /* 0x0000000208087824 */ /* 0x100fe400078e020d */
[--C-:B------:R-:W-:Y:S02]  /*03d0*/  IMAD R9, R9, 0x2, R13.reuse ;  /* 0x0000000209097824 */ /* 0x100fe400078e020d */
[----:B-1----:R-:W-:Y:S02]  /*03e0*/  IMAD R7, R26, 0x2, R13 ;  /* 0x000000021a077824 */ /* 0x002fe400078e020d */
[----:B------:R-:W-:-:S04]  /*03f0*/  IMAD.WIDE R12, R29, 0x4, R10 ;  /* 0x000000041d0c7825 */ /* 0x000fc800078e020a */
[--C-:B------:R-:W-:Y:S01]  /*0400*/  IMAD.WIDE R2, R8, 0x4, R10.reuse ;  /* 0x0000000408027825 */ /* 0x100fe200078e020a */
[----:B------:R-:W3:Y:S03]  /*0410*/  LDG.E.EL R6, desc[UR4][R12.64] ;  /* 0x000000040c067981 */ /* 0x000ee6000c2e1900 */
[----:B------:R-:W-:-:S04]  /*0420*/  IMAD.WIDE R8, R9, 0x4, R10 ;  /* 0x0000000409087825 */ /* 0x000fc800078e020a */
[----:B------:R-:W-:Y:S01]  /*0430*/  IMAD.WIDE R10, R7, 0x4, R10 ;  /* 0x00000004070a7825 */ /* 0x000fe200078e020a */
[----:B------:R-:W3:Y:S04]  /*0440*/  LDG.E.EL R5, desc[UR4][R8.64] ;  /* 0x0000000408057981 */ /* 0x000ee8000c2e1900 */
[----:B------:R0:W3:Y:S04]  /*0450*/  LDG.E.EL R7, desc[UR4][R2.64] ;  /* 0x0000000402077981 */ /* 0x0000e8000c2e1900 */
[----:B------:R1:W3:Y:S01]  /*0460*/  LDG.E.EL R4, desc[UR4][R10.64] ;  /* 0x000000040a047981 */ /* 0x0002e2000c2e1900 */
[----:B0-----:R-:W0:Y:S02]  /*0470*/  LDC.64 R2, c[0x0][0x218] ;  /* 0x00008600ff027b82 */ /* 0x001e240000000a00 */
[----:B0-----:R-:W-:Y:S01]  /*0480*/  IMAD.WIDE R2, R0, 0x4, R2 ;  /* 0x0000000400027825 */ /* 0x001fe200078e0202 */
[----:B--2---:R-:W-:-:S02]  /*0490*/  FSETP.GT.AND P5, PT, R22, R15, PT ;  /* 0x0000000f1600720b */ /* 0x004fc40003fa4000 */
[----:B------:R-:W-:-:S11]  /*04a0*/  FSETP.NAN.AND P0, PT, R22, R22, PT ;  /* 0x000000161600720b */ /* 0x000fd60003f08000 */
[----:B------:R-:W-:-:S04]  /*04b0*/  @!P5 SEL R22, R22, R15, P0 ;  /* 0x0000000f1616d207 */ /* 0x000fc80000000000 */
[----:B----4-:R-:W-:Y:S02]  /*04c0*/  FSETP.GEU.AND P1, PT, R22, R17, PT ;  /* 0x000000111600720b */ /* 0x010fe40003f2e000 */
[C---:B-----5:R-:W-:Y:S02]  /*04d0*/  FSETP.GT.AND P4, PT, R16.reuse, R23, PT ;  /* 0x000000171000720b */ /* 0x060fe40003f84000 */
[----:B------:R-:W-:Y:S02]  /*04e0*/  FSETP.NAN.AND P6, PT, R17, R17, PT ;  /* 0x000000111100720b */ /* 0x000fe40003fc8000 */
[----:B------:R-:W-:Y:S02]  /*04f0*/  FSETP.NAN.AND P0, PT, R16, R16, PT ;  /* 0x000000101000720b */ /* 0x000fe40003f08000 */
[----:B------:R-:W-:-:S05]  /*0500*/  FSETP.GT.AND P3, PT, R20, R21, PT ;  /* 0x000000151400720b */ /* 0x000fca0003f64000 */
[----:B------:R-:W-:Y:S02]  /*0510*/  @P1 SEL R17, R17, R22, P6 ;  /* 0x0000001611111207 */ /* 0x000fe40003000000 */
[----:B------:R-:W-:Y:S02]  /*0520*/  FSETP.NAN.AND P6, PT, R20, R20, PT ;  /* 0x000000141400720b */ /* 0x000fe40003fc8000 */
[----:B---3--:R-:W-:Y:S02]  /*0530*/  FSETP.GT.AND P2, PT, R14, R19, PT ;  /* 0x000000130e00720b */ /* 0x008fe40003f44000 */
[----:B------:R-:W-:Y:S02]  /*0540*/  @!P4 SEL R16, R16, R23, P0 ;  /* 0x000000171010c207 */ /* 0x000fe40000000000 */
[----:B------:R-:W-:Y:S02]  /*0550*/  @!P3 SEL R20, R20, R21, P6 ;  /* 0x000000151414b207 */ /* 0x000fe40003000000 */
[----:B------:R-:W-:-:S02]  /*0560*/  FSETP.GEU.AND P0, PT, R16, R18, PT ;  /* 0x000000121000720b */ /* 0x000fc40003f0e000 */
[----:B------:R-:W-:Y:S02]  /*0570*/  FSETP.NAN.AND P6, PT, R14, R14, PT ;  /* 0x0000000e0e00720b */ /* 0x000fe40003fc8000 */
[----:B------:R-:W-:Y:S02]  /*0580*/  SEL R9, RZ, 0x1, !P5 ;  /* 0x00000001ff097807 */ /* 0x000fe40006800000 */
[----:B------:R-:W-:Y:S02]  /*0590*/  FSETP.GEU.AND P5, PT, R20, R24, PT ;  /* 0x000000181400720b */ /* 0x000fe40003fae000 */
[----:B------:R-:W-:Y:S02]  /*05a0*/  @!P2 SEL R14, R14, R19, P6 ;  /* 0x000000130e0ea207 */ /* 0x000fe40003000000 */
[----:B------:R-:W-:Y:S02]  /*05b0*/  SEL R8, RZ, 0x1, !P4 ;  /* 0x00000001ff087807 */ /* 0x000fe40006000000 */
[----:B------:R-:W-:-:S02]  /*05c0*/  FSETP.NAN.AND P6, PT, R18, R18, PT ;  /* 0x000000121200720b */ /* 0x000fc40003fc8000 */
[-C--:B------:R-:W-:Y:S02]  /*05d0*/  FSETP.GEU.AND P4, PT, R14, R27.reuse, PT ;  /* 0x0000001b0e00720b */ /* 0x080fe40003f8e000 */
[----:B------:R-:W-:Y:S02]  /*05e0*/  @P0 SEL R18, R18, R16, P6 ;  /* 0x0000001012120207 */ /* 0x000fe40003000000 */
[C---:B------:R-:W-:Y:S02]  /*05f0*/  FSETP.NAN.AND P6, PT, R24.reuse, R24, PT ;  /* 0x000000181800720b */ /* 0x040fe40003fc8000 */
[----:B-1----:R-:W-:Y:S02]  /*0600*/  SEL R11, RZ, 0x1, !P2 ;  /* 0x00000001ff0b7807 */ /* 0x002fe40005000000 */
[----:B------:R-:W-:Y:S02]  /*0610*/  @P5 SEL R24, R24, R20, P6 ;  /* 0x0000001418185207 */ /* 0x000fe40003000000 */
[----:B------:R-:W-:-:S02]  /*0620*/  FSETP.NAN.AND P6, PT, R27, R27, PT ;  /* 0x0000001b1b00720b */ /* 0x000fc40003fc8000 */
[----:B------:R-:W-:Y:S02]  /*0630*/  SEL R11, R11, 0x2, P4 ;  /* 0x000000020b0b7807 */ /* 0x000fe40002000000 */
[----:B------:R-:W-:Y:S02]  /*0640*/  @P4 SEL R27, R27, R14, P6 ;  /* 0x0000000e1b1b4207 */ /* 0x000fe40003000000 */
[----:B------:R-:W-:Y:S02]  /*0650*/  FSETP.GEU.AND P4, PT, R17, R6, PT ;  /* 0x000000061100720b */ /* 0x000fe40003f8e000 */
[----:B------:R-:W-:Y:S02]  /*0660*/  SEL R10, RZ, 0x1, !P3 ;  /* 0x00000001ff0a7807 */ /* 0x000fe40005800000 */
[----:B------:R-:W-:Y:S02]  /*0670*/  SEL R9, R9, 0x2, P1 ;  /* 0x0000000209097807 */ /* 0x000fe40000800000 */
[----:B------:R-:W-:-:S02]  /*0680*/  SEL R8, R8, 0x2, P0 ;  /* 0x0000000208087807 */ /* 0x000fc40000000000 */
[----:B------:R-:W-:Y:S02]  /*0690*/  FSETP.GEU.AND P0, PT, R18, R7, PT ;  /* 0x000000071200720b */ /* 0x000fe40003f0e000 */
[----:B------:R-:W-:Y:S02]  /*06a0*/  FSETP.GEU.AND P1, PT, R24, R5, PT ;  /* 0x000000051800720b */ /* 0x000fe40003f2e000 */
[----:B------:R-:W-:Y:S02]  /*06b0*/  FSETP.GEU.AND P2, PT, R27, R4, PT ;  /* 0x000000041b00720b */ /* 0x000fe40003f4e000 */
[----:B------:R-:W-:Y:S02]  /*06c0*/  SEL R10, R10, 0x2, P5 ;  /* 0x000000020a0a7807 */ /* 0x000fe40002800000 */
[----:B------:R-:W-:Y:S02]  /*06d0*/  FSETP.NAN.AND P3, PT, R6, R6, PT ;  /* 0x000000060600720b */ /* 0x000fe40003f68000 */
[----:B------:R-:W-:-:S02]  /*06e0*/  SEL R9, R9, 0x3, P4 ;  /* 0x0000000309097807 */ /* 0x000fc40002000000 */
[----:B------:R-:W-:Y:S02]  /*06f0*/  SEL R8, R8, 0x3, P0 ;  /* 0x0000000308087807 */ /* 0x000fe40000000000 */
[----:B------:R-:W-:Y:S02]  /*0700*/  SEL R10, R10, 0x3, P1 ;  /* 0x000000030a0a7807 */ /* 0x000fe40000800000 */
[----:B------:R-:W-:Y:S02]  /*0710*/  SEL R11, R11, 0x3, P2 ;  /* 0x000000030b0b7807 */ /* 0x000fe40001000000 */
[----:B------:R-:W-:Y:S02]  /*0720*/  @P4 SEL R6, R6, R17, P3 ;  /* 0x0000001106064207 */ /* 0x000fe40001800000 */
[----:B------:R-:W-:Y:S02]  /*0730*/  PRMT R13, R9, 0x3340, R8 ;  /* 0x00003340090d7816 */ /* 0x000fe40000000008 */
[----:B------:R-:W-:-:S02]  /*0740*/  FSETP.NAN.AND P3, PT, R7, R7, PT ;  /* 0x000000070700720b */ /* 0x000fc40003f68000 */
[----:B------:R-:W-:Y:S02]  /*0750*/  FSETP.NAN.AND P4, PT, R5, R5, PT ;  /* 0x000000050500720b */ /* 0x000fe40003f88000 */
[----:B------:R-:W-:Y:S02]  /*0760*/  FSETP.NAN.AND P5, PT, R4, R4, PT ;  /* 0x000000040400720b */ /* 0x000fe40003fa8000 */
[----:B------:R-:W-:Y:S02]  /*0770*/  PRMT R10, R11, 0x3340, R10 ;  /* 0x000033400b0a7816 */ /* 0x000fe4000000000a */
[----:B------:R-:W-:Y:S02]  /*0780*/  IADD3 R8, P6, R0, UR6, RZ ;  /* 0x0000000600087c10 */ /* 0x000fe4000ffde0ff */
[----:B------:R-:W-:Y:S02]  /*0790*/  @P0 SEL R7, R7, R18, P3 ;  /* 0x0000001207070207 */ /* 0x000fe40001800000 */
[----:B------:R-:W-:-:S02]  /*07a0*/  @P1 SEL R5, R5, R24, P4 ;  /* 0x0000001805051207 */ /* 0x000fc40002000000 */
[----:B------:R-:W-:Y:S02]  /*07b0*/  @P2 SEL R4, R4, R27, P5 ;  /* 0x0000001b04042207 */ /* 0x000fe40002800000 */
[----:B------:R-:W-:Y:S02]  /*07c0*/  LEA.HI.X.SX32 R9, R0, UR7, 0x1, P6 ;  /* 0x0000000700097c11 */ /* 0x000fe4000b0f0eff */
[----:B------:R-:W-:Y:S01]  /*07d0*/  PRMT R13, R10, 0x5410, R13 ;  /* 0x000054100a0d7816 */ /* 0x000fe2000000000d */
[----:B------:R-:W-:Y:S04]  /*07e0*/  STG.E.128 desc[UR4][R2.64], R4 ;  /* 0x0000000402007986 */ /* 0x000fe8000c101d04 */
[----:B------:R-:W-:Y:S01]  /*07f0*/  STG.E desc[UR4][R8.64], R13 ;  /* 0x0000000d08007986 */ /* 0x000fe2000c101904 */
[----:B------:R-:W-:Y:S05]  /*0800*/  EXIT ;  /* 0x000000000000794d */ /* 0x000fea0003800000 */
.L_x_0:
[----:B------:R-:W-:-:S00]  /*0810*/  BRA `(.L_x_0) ;  /* 0xfffffffc00fc7947 */ /* 0x000fc0000383ffff */
[----:B------:R-:W-:-:S00]  /*0820*/  NOP ;  /* 0x0000000000007918 */ /* 0x000fc00000000000 */
        /* <DEDUP_REMOVED lines=13> */
.L_x_1:


//--------------------- .nv.constant0.triton_poi_fused_max_pool2d_with_indices_104 --------------------------
	.section	.nv.constant0.triton_poi_fused_max_pool2d_with_indices_104,"a",@progbits
	.sectionflags	@""
	.align	4
.nv.constant0.triton_poi_fused_max_pool2d_with_indices_104:
	.zero		556
